//
// Generated by NVIDIA NVVM Compiler
//
// Compiler Build ID: CL-36424714
// Cuda compilation tools, release 13.0, V13.0.88
// Based on NVVM 20.0.0
//

.version 9.0
.target sm_100
.address_size 64

	// .globl	_Z22gpuGetGradAndOrientAngPKfPhiiib
// _ZZ22gpuGetGradAndOrientAngPKfPhiiibE13sh_mem_raster has been demoted

.visible .entry _Z22gpuGetGradAndOrientAngPKfPhiiib(
	.param .u64 .ptr .align 1 _Z22gpuGetGradAndOrientAngPKfPhiiib_param_0,
	.param .u64 .ptr .align 1 _Z22gpuGetGradAndOrientAngPKfPhiiib_param_1,
	.param .u32 _Z22gpuGetGradAndOrientAngPKfPhiiib_param_2,
	.param .u32 _Z22gpuGetGradAndOrientAngPKfPhiiib_param_3,
	.param .u32 _Z22gpuGetGradAndOrientAngPKfPhiiib_param_4,
	.param .u8 _Z22gpuGetGradAndOrientAngPKfPhiiib_param_5
)
{
	.reg .pred 	%p<41>;
	.reg .b16 	%rs<4>;
	.reg .b32 	%r<99>;
	.reg .b32 	%f<70>;
	.reg .b64 	%rd<45>;
	// demoted variable
	.shared .align 4 .b8 _ZZ22gpuGetGradAndOrientAngPKfPhiiibE13sh_mem_raster[1088];
	ld.param.u64 	%rd3, [_Z22gpuGetGradAndOrientAngPKfPhiiib_param_0];
	ld.param.u64 	%rd4, [_Z22gpuGetGradAndOrientAngPKfPhiiib_param_1];
	ld.param.u32 	%r12, [_Z22gpuGetGradAndOrientAngPKfPhiiib_param_2];
	ld.param.u32 	%r15, [_Z22gpuGetGradAndOrientAngPKfPhiiib_param_3];
	ld.param.u32 	%r14, [_Z22gpuGetGradAndOrientAngPKfPhiiib_param_4];
	ld.param.s8 	%rs1, [_Z22gpuGetGradAndOrientAngPKfPhiiib_param_5];
	cvta.to.global.u64 	%rd1, %rd4;
	cvta.to.global.u64 	%rd2, %rd3;
	mov.u32 	%r1, %tid.x;
	mov.u32 	%r2, %tid.y;
	mov.u32 	%r16, %ctaid.x;
	mov.u32 	%r3, %ntid.x;
	mad.lo.s32 	%r4, %r16, %r3, %r1;
	mov.u32 	%r17, %ctaid.y;
	mov.u32 	%r5, %ntid.y;
	mad.lo.s32 	%r18, %r17, %r5, %r2;
	mul.lo.s32 	%r7, %r12, %r18;
	add.s32 	%r8, %r7, %r4;
	mul.lo.s32 	%r9, %r8, %r14;
	setp.ge.u32 	%p1, %r4, %r12;
	setp.ge.u32 	%p2, %r18, %r15;
	or.pred  	%p3, %p1, %p2;
	@%p3 bra 	$L__BB0_12;
	setp.eq.s16 	%p4, %rs1, 0;
	@%p4 bra 	$L__BB0_11;
	mul.wide.u32 	%rd5, %r9, 4;
	add.s64 	%rd6, %rd2, %rd5;
	ld.global.f32 	%f1, [%rd6];
	add.s32 	%r10, %r9, 1;
	mul.wide.u32 	%rd7, %r10, 4;
	add.s64 	%rd8, %rd2, %rd7;
	ld.global.f32 	%f2, [%rd8];
	add.s32 	%r19, %r9, 2;
	mul.wide.u32 	%rd9, %r19, 4;
	add.s64 	%rd10, %rd2, %rd9;
	ld.global.f32 	%f3, [%rd10];
	setp.gt.f32 	%p5, %f1, 0f3F800000;
	setp.lt.f32 	%p6, %f1, 0f00000000;
	selp.f32 	%f4, 0f00000000, %f1, %p6;
	mul.f32 	%f5, %f4, 0f437F0000;
	selp.f32 	%f6, 0f437F0000, %f5, %p5;
	cvt.rzi.u32.f32 	%r20, %f6;
	shl.b32 	%r21, %r20, 8;
	and.b32  	%r22, %r21, 65280;
	setp.gt.f32 	%p7, %f2, 0f3F800000;
	setp.lt.f32 	%p8, %f2, 0f00000000;
	selp.f32 	%f7, 0f00000000, %f2, %p8;
	mul.f32 	%f8, %f7, 0f437F0000;
	selp.f32 	%f9, 0f437F0000, %f8, %p7;
	cvt.rzi.u32.f32 	%r23, %f9;
	shl.b32 	%r24, %r23, 16;
	and.b32  	%r25, %r24, 16711680;
	or.b32  	%r26, %r25, %r22;
	setp.gt.f32 	%p9, %f3, 0f3F800000;
	setp.lt.f32 	%p10, %f3, 0f00000000;
	selp.f32 	%f10, 0f00000000, %f3, %p10;
	mul.f32 	%f11, %f10, 0f437F0000;
	selp.f32 	%f12, 0f437F0000, %f11, %p9;
	cvt.rzi.u32.f32 	%r27, %f12;
	shl.b32 	%r28, %r27, 24;
	or.b32  	%r29, %r26, %r28;
	mov.u32 	%r30, _ZZ22gpuGetGradAndOrientAngPKfPhiiibE13sh_mem_raster;
	mad.lo.s32 	%r31, %r1, 68, %r30;
	shl.b32 	%r32, %r2, 2;
	add.s32 	%r11, %r31, %r32;
	st.shared.u32 	[%r11], %r29;
	bar.sync 	0;
	add.s32 	%r33, %r12, -1;
	setp.ne.s32 	%p11, %r4, %r33;
	@%p11 bra 	$L__BB0_4;
	sub.s32 	%r48, %r9, %r14;
	mul.wide.u32 	%rd17, %r48, 4;
	add.s64 	%rd18, %rd2, %rd17;
	ld.global.f32 	%f25, [%rd18];
	add.s32 	%r49, %r48, 1;
	mul.wide.u32 	%rd19, %r49, 4;
	add.s64 	%rd20, %rd2, %rd19;
	ld.global.f32 	%f26, [%rd20];
	add.s32 	%r50, %r48, 2;
	mul.wide.u32 	%rd21, %r50, 4;
	add.s64 	%rd22, %rd2, %rd21;
	ld.global.f32 	%f27, [%rd22];
	setp.gt.f32 	%p19, %f25, 0f3F800000;
	setp.lt.f32 	%p20, %f25, 0f00000000;
	selp.f32 	%f28, 0f00000000, %f25, %p20;
	mul.f32 	%f29, %f28, 0f437F0000;
	selp.f32 	%f30, 0f437F0000, %f29, %p19;
	cvt.rzi.u32.f32 	%r51, %f30;
	shl.b32 	%r52, %r51, 8;
	and.b32  	%r53, %r52, 65280;
	setp.gt.f32 	%p21, %f26, 0f3F800000;
	setp.lt.f32 	%p22, %f26, 0f00000000;
	selp.f32 	%f31, 0f00000000, %f26, %p22;
	mul.f32 	%f32, %f31, 0f437F0000;
	selp.f32 	%f33, 0f437F0000, %f32, %p21;
	cvt.rzi.u32.f32 	%r54, %f33;
	shl.b32 	%r55, %r54, 16;
	and.b32  	%r56, %r55, 16711680;
	or.b32  	%r57, %r56, %r53;
	setp.gt.f32 	%p23, %f27, 0f3F800000;
	setp.lt.f32 	%p24, %f27, 0f00000000;
	selp.f32 	%f34, 0f00000000, %f27, %p24;
	mul.f32 	%f35, %f34, 0f437F0000;
	selp.f32 	%f36, 0f437F0000, %f35, %p23;
	cvt.rzi.u32.f32 	%r58, %f36;
	shl.b32 	%r59, %r58, 24;
	or.b32  	%r60, %r57, %r59;
	st.shared.u32 	[%r11+68], %r60;
	bra.uni 	$L__BB0_6;
$L__BB0_4:
	add.s32 	%r34, %r3, -1;
	setp.ne.s32 	%p12, %r1, %r34;
	@%p12 bra 	$L__BB0_6;
	add.s32 	%r35, %r9, %r14;
	mul.wide.u32 	%rd11, %r35, 4;
	add.s64 	%rd12, %rd2, %rd11;
	ld.global.f32 	%f13, [%rd12];
	add.s32 	%r36, %r10, %r14;
	mul.wide.u32 	%rd13, %r36, 4;
	add.s64 	%rd14, %rd2, %rd13;
	ld.global.f32 	%f14, [%rd14];
	add.s32 	%r37, %r36, 1;
	mul.wide.u32 	%rd15, %r37, 4;
	add.s64 	%rd16, %rd2, %rd15;
	ld.global.f32 	%f15, [%rd16];
	setp.gt.f32 	%p13, %f13, 0f3F800000;
	setp.lt.f32 	%p14, %f13, 0f00000000;
	selp.f32 	%f16, 0f00000000, %f13, %p14;
	mul.f32 	%f17, %f16, 0f437F0000;
	selp.f32 	%f18, 0f437F0000, %f17, %p13;
	cvt.rzi.u32.f32 	%r38, %f18;
	shl.b32 	%r39, %r38, 8;
	and.b32  	%r40, %r39, 65280;
	setp.gt.f32 	%p15, %f14, 0f3F800000;
	setp.lt.f32 	%p16, %f14, 0f00000000;
	selp.f32 	%f19, 0f00000000, %f14, %p16;
	mul.f32 	%f20, %f19, 0f437F0000;
	selp.f32 	%f21, 0f437F0000, %f20, %p15;
	cvt.rzi.u32.f32 	%r41, %f21;
	shl.b32 	%r42, %r41, 16;
	and.b32  	%r43, %r42, 16711680;
	or.b32  	%r44, %r43, %r40;
	setp.gt.f32 	%p17, %f15, 0f3F800000;
	setp.lt.f32 	%p18, %f15, 0f00000000;
	selp.f32 	%f22, 0f00000000, %f15, %p18;
	mul.f32 	%f23, %f22, 0f437F0000;
	selp.f32 	%f24, 0f437F0000, %f23, %p17;
	cvt.rzi.u32.f32 	%r45, %f24;
	shl.b32 	%r46, %r45, 24;
	or.b32  	%r47, %r44, %r46;
	st.shared.u32 	[%r11+68], %r47;
$L__BB0_6:
	bar.sync 	0;
	add.s32 	%r61, %r15, -1;
	setp.ne.s32 	%p25, %r18, %r61;
	@%p25 bra 	$L__BB0_8;
	sub.s32 	%r77, %r7, %r12;
	add.s32 	%r78, %r77, %r4;
	mul.lo.s32 	%r79, %r78, %r14;
	mul.wide.u32 	%rd29, %r79, 4;
	add.s64 	%rd30, %rd2, %rd29;
	ld.global.f32 	%f49, [%rd30];
	add.s32 	%r80, %r79, 1;
	mul.wide.u32 	%rd31, %r80, 4;
	add.s64 	%rd32, %rd2, %rd31;
	ld.global.f32 	%f50, [%rd32];
	add.s32 	%r81, %r79, 2;
	mul.wide.u32 	%rd33, %r81, 4;
	add.s64 	%rd34, %rd2, %rd33;
	ld.global.f32 	%f51, [%rd34];
	setp.gt.f32 	%p33, %f49, 0f3F800000;
	setp.lt.f32 	%p34, %f49, 0f00000000;
	selp.f32 	%f52, 0f00000000, %f49, %p34;
	mul.f32 	%f53, %f52, 0f437F0000;
	selp.f32 	%f54, 0f437F0000, %f53, %p33;
	cvt.rzi.u32.f32 	%r82, %f54;
	shl.b32 	%r83, %r82, 8;
	and.b32  	%r84, %r83, 65280;
	setp.gt.f32 	%p35, %f50, 0f3F800000;
	setp.lt.f32 	%p36, %f50, 0f00000000;
	selp.f32 	%f55, 0f00000000, %f50, %p36;
	mul.f32 	%f56, %f55, 0f437F0000;
	selp.f32 	%f57, 0f437F0000, %f56, %p35;
	cvt.rzi.u32.f32 	%r85, %f57;
	shl.b32 	%r86, %r85, 16;
	and.b32  	%r87, %r86, 16711680;
	or.b32  	%r88, %r87, %r84;
	setp.gt.f32 	%p37, %f51, 0f3F800000;
	setp.lt.f32 	%p38, %f51, 0f00000000;
	selp.f32 	%f58, 0f00000000, %f51, %p38;
	mul.f32 	%f59, %f58, 0f437F0000;
	selp.f32 	%f60, 0f437F0000, %f59, %p37;
	cvt.rzi.u32.f32 	%r89, %f60;
	shl.b32 	%r90, %r89, 24;
	or.b32  	%r91, %r88, %r90;
	st.shared.u32 	[%r11+4], %r91;
	bra.uni 	$L__BB0_10;
$L__BB0_8:
	add.s32 	%r62, %r5, -1;
	setp.ne.s32 	%p26, %r2, %r62;
	@%p26 bra 	$L__BB0_10;
	add.s32 	%r63, %r8, %r12;
	mul.lo.s32 	%r64, %r63, %r14;
	mul.wide.u32 	%rd23, %r64, 4;
	add.s64 	%rd24, %rd2, %rd23;
	ld.global.f32 	%f37, [%rd24];
	add.s32 	%r65, %r64, 1;
	mul.wide.u32 	%rd25, %r65, 4;
	add.s64 	%rd26, %rd2, %rd25;
	ld.global.f32 	%f38, [%rd26];
	add.s32 	%r66, %r64, 2;
	mul.wide.u32 	%rd27, %r66, 4;
	add.s64 	%rd28, %rd2, %rd27;
	ld.global.f32 	%f39, [%rd28];
	setp.gt.f32 	%p27, %f37, 0f3F800000;
	setp.lt.f32 	%p28, %f37, 0f00000000;
	selp.f32 	%f40, 0f00000000, %f37, %p28;
	mul.f32 	%f41, %f40, 0f437F0000;
	selp.f32 	%f42, 0f437F0000, %f41, %p27;
	cvt.rzi.u32.f32 	%r67, %f42;
	shl.b32 	%r68, %r67, 8;
	and.b32  	%r69, %r68, 65280;
	setp.gt.f32 	%p29, %f38, 0f3F800000;
	setp.lt.f32 	%p30, %f38, 0f00000000;
	selp.f32 	%f43, 0f00000000, %f38, %p30;
	mul.f32 	%f44, %f43, 0f437F0000;
	selp.f32 	%f45, 0f437F0000, %f44, %p29;
	cvt.rzi.u32.f32 	%r70, %f45;
	shl.b32 	%r71, %r70, 16;
	and.b32  	%r72, %r71, 16711680;
	or.b32  	%r73, %r72, %r69;
	setp.gt.f32 	%p31, %f39, 0f3F800000;
	setp.lt.f32 	%p32, %f39, 0f00000000;
	selp.f32 	%f46, 0f00000000, %f39, %p32;
	mul.f32 	%f47, %f46, 0f437F0000;
	selp.f32 	%f48, 0f437F0000, %f47, %p31;
	cvt.rzi.u32.f32 	%r74, %f48;
	shl.b32 	%r75, %r74, 24;
	or.b32  	%r76, %r73, %r75;
	st.shared.u32 	[%r11+4], %r76;
$L__BB0_10:
	bar.sync 	0;
	ld.shared.u32 	%r92, [%r11+68];
	ld.shared.u32 	%r93, [%r11];
	sub.s32 	%r94, %r92, %r93;
	cvt.rn.f32.u32 	%f61, %r94;
	ld.shared.u32 	%r95, [%r11+4];
	sub.s32 	%r96, %r95, %r93;
	cvt.rn.f32.u32 	%f62, %r96;
	mul.f32 	%f63, %f62, %f62;
	fma.rn.f32 	%f64, %f61, %f61, %f63;
	setp.gt.f32 	%p39, %f64, 0f00000000;
	selp.s16 	%rs2, -1, 0, %p39;
	cvt.u64.u32 	%rd35, %r8;
	add.s64 	%rd36, %rd1, %rd35;
	st.global.u8 	[%rd36], %rs2;
	bra.uni 	$L__BB0_12;
$L__BB0_11:
	mul.wide.u32 	%rd37, %r9, 4;
	add.s64 	%rd38, %rd2, %rd37;
	ld.global.f32 	%f65, [%rd38];
	add.s32 	%r97, %r9, 1;
	mul.wide.u32 	%rd39, %r97, 4;
	add.s64 	%rd40, %rd2, %rd39;
	ld.global.f32 	%f66, [%rd40];
	add.f32 	%f67, %f65, %f66;
	add.s32 	%r98, %r9, 2;
	mul.wide.u32 	%rd41, %r98, 4;
	add.s64 	%rd42, %rd2, %rd41;
	ld.global.f32 	%f68, [%rd42];
	add.f32 	%f69, %f67, %f68;
	setp.gt.f32 	%p40, %f69, 0f00000000;
	selp.u16 	%rs3, 1, 0, %p40;
	cvt.u64.u32 	%rd43, %r8;
	add.s64 	%rd44, %rd1, %rd43;
	st.global.u8 	[%rd44], %rs3;
$L__BB0_12:
	bar.sync 	0;
	ret;

}
	// .globl	_Z16gpuOverlayLayersP6float4Phii
.visible .entry _Z16gpuOverlayLayersP6float4Phii(
	.param .u64 .ptr .align 1 _Z16gpuOverlayLayersP6float4Phii_param_0,
	.param .u64 .ptr .align 1 _Z16gpuOverlayLayersP6float4Phii_param_1,
	.param .u32 _Z16gpuOverlayLayersP6float4Phii_param_2,
	.param .u32 _Z16gpuOverlayLayersP6float4Phii_param_3
)
{
	.reg .pred 	%p<13>;
	.reg .b16 	%rs<2>;
	.reg .b32 	%r<14>;
	.reg .b32 	%f<16>;
	.reg .b64 	%rd<9>;

	ld.param.u64 	%rd2, [_Z16gpuOverlayLayersP6float4Phii_param_0];
	ld.param.u64 	%rd3, [_Z16gpuOverlayLayersP6float4Phii_param_1];
	ld.param.u32 	%r2, [_Z16gpuOverlayLayersP6float4Phii_param_2];
	ld.param.u32 	%r3, [_Z16gpuOverlayLayersP6float4Phii_param_3];
	mov.u32 	%r5, %ctaid.x;
	mov.u32 	%r6, %ntid.x;
	mov.u32 	%r7, %tid.x;
	mad.lo.s32 	%r8, %r5, %r6, %r7;
	mov.u32 	%r9, %ctaid.y;
	mov.u32 	%r10, %ntid.y;
	mov.u32 	%r11, %tid.y;
	mad.lo.s32 	%r12, %r9, %r10, %r11;
	mad.lo.s32 	%r1, %r2, %r12, %r8;
	setp.ge.u32 	%p1, %r8, %r2;
	setp.ge.u32 	%p2, %r12, %r3;
	or.pred  	%p3, %p1, %p2;
	@%p3 bra 	$L__BB1_4;
	cvta.to.global.u64 	%rd4, %rd2;
	mul.wide.u32 	%rd5, %r1, 16;
	add.s64 	%rd1, %rd4, %rd5;
	.pragma "used_bytes_mask 4095";
	ld.global.v4.f32 	{%f7, %f8, %f9, %f10}, [%rd1];
	setp.eq.f32 	%p4, %f7, %f8;
	setp.eq.f32 	%p5, %f8, %f9;
	and.pred  	%p6, %p4, %p5;
	setp.gt.f32 	%p7, %f7, 0f00000000;
	and.pred  	%p8, %p7, %p6;
	mov.f32 	%f15, 0f43000000;
	@%p8 bra 	$L__BB1_3;
	setp.eq.f32 	%p9, %f7, 0f00000000;
	setp.eq.f32 	%p10, %f8, 0f00000000;
	setp.eq.f32 	%p11, %f9, 0f00000000;
	selp.f32 	%f11, 0f00000000, 0f437F0000, %p11;
	selp.f32 	%f12, %f11, 0f437F0000, %p10;
	selp.f32 	%f15, %f12, 0f437F0000, %p9;
$L__BB1_3:
	cvt.u64.u32 	%rd6, %r1;
	cvta.to.global.u64 	%rd7, %rd3;
	add.s64 	%rd8, %rd7, %rd6;
	ld.global.u8 	%rs1, [%rd8];
	setp.eq.s16 	%p12, %rs1, 255;
	selp.f32 	%f13, 0f437F0000, %f15, %p12;
	selp.f32 	%f14, 0f00000000, %f15, %p12;
	bar.sync 	0;
	st.global.v2.f32 	[%rd1], {%f14, %f14};
	st.global.f32 	[%rd1+8], %f13;
$L__BB1_4:
	bar.sync 	0;
	ret;

}


// ===== COMPILED SASS (sm_100) =====

	.target	sm_100

	.elftype	@"ET_EXEC"


//--------------------- .note.nv.tkinfo           --------------------------
	.section	.note.nv.tkinfo,"",@"SHT_NOTE"
	.sectionflags	@"SHF_NOTE_NV_TKINFO"
	.tkinfo
        /*0018*/ 	.word	0x00000002
        /*0030*/ 	.string	""
        /*0030*/ 	.string	"ptxas"
        /*0030*/ 	.string	"Cuda compilation tools, release 13.0, V13.0.88"
        /*0030*/ 	.string	"Build cuda_13.0.r13.0/compiler.36424714_0"
        /*0030*/ 	.string	"-arch sm_100 -m 64 "



//--------------------- .note.nv.cuinfo           --------------------------
	.section	.note.nv.cuinfo,"",@"SHT_NOTE"
	.sectionflags	@"SHF_NOTE_NV_CUINFO"
        /*0018*/ 	.short	0x0002
        /*001a*/ 	.short	0x0064
        /*001c*/ 	.short	0x0082
	.zero		2


//--------------------- .nv.info                  --------------------------
	.section	.nv.info,"",@"SHT_CUDA_INFO"
	.align	4


	//----- nvinfo : EIATTR_REGCOUNT
	.align		4
        /*0000*/ 	.byte	0x04, 0x2f
        /*0002*/ 	.short	(.L_1 - .L_0)
	.align		4
.L_0:
        /*0004*/ 	.word	index@(_Z22gpuGetGradAndOrientAngPKfPhiiib)
        /*0008*/ 	.word	0x0000001e


	//----- nvinfo : EIATTR_FRAME_SIZE
	.align		4
.L_1:
        /*000c*/ 	.byte	0x04, 0x11
        /*000e*/ 	.short	(.L_3 - .L_2)
	.align		4
.L_2:
        /*0010*/ 	.word	index@(_Z22gpuGetGradAndOrientAngPKfPhiiib)
        /*0014*/ 	.word	0x00000000


	//----- nvinfo : EIATTR_REGCOUNT
	.align		4
.L_3:
        /*0018*/ 	.byte	0x04, 0x2f
        /*001a*/ 	.short	(.L_5 - .L_4)
	.align		4
.L_4:
        /*001c*/ 	.word	index@(_Z16gpuOverlayLayersP6float4Phii)
        /*0020*/ 	.word	0x0000000e


	//----- nvinfo : EIATTR_FRAME_SIZE
	.align		4
.L_5:
        /*0024*/ 	.byte	0x04, 0x11
        /*0026*/ 	.short	(.L_7 - .L_6)
	.align		4
.L_6:
        /*0028*/ 	.word	index@(_Z16gpuOverlayLayersP6float4Phii)
        /*002c*/ 	.word	0x00000000


	//----- nvinfo : EIATTR_MIN_STACK_SIZE
	.align		4
.L_7:
        /*0030*/ 	.byte	0x04, 0x12
        /*0032*/ 	.short	(.L_9 - .L_8)
	.align		4
.L_8:
        /*0034*/ 	.word	index@(_Z16gpuOverlayLayersP6float4Phii)
        /*0038*/ 	.word	0x00000000


	//----- nvinfo : EIATTR_MIN_STACK_SIZE
	.align		4
.L_9:
        /*003c*/ 	.byte	0x04, 0x12
        /*003e*/ 	.short	(.L_11 - .L_10)
	.align		4
.L_10:
        /*0040*/ 	.word	index@(_Z22gpuGetGradAndOrientAngPKfPhiiib)
        /*0044*/ 	.word	0x00000000
.L_11:


//--------------------- .nv.compat                --------------------------
	.section	.nv.compat,"",@"SHT_CUDA_COMPAT_INFO"
	.align	4
        /*0000*/ 	.byte	0x02, 0x09, 0x00, 0x00, 0x02, 0x02, 0x01, 0x00, 0x02, 0x05, 0x05, 0x00, 0x03, 0x07, 0x01, 0x01
        /*0010*/ 	.byte	0x02, 0x03, 0x00, 0x00, 0x02, 0x06, 0x01, 0x00, 0x04, 0x0b, 0x08, 0x00, 0x01, 0x00, 0x00, 0x00
        /*0020*/ 	.byte	0x00, 0x00, 0x00, 0x00


//--------------------- .nv.info._Z16gpuOverlayLayersP6float4Phii --------------------------
	.section	.nv.info._Z16gpuOverlayLayersP6float4Phii,"",@"SHT_CUDA_INFO"
	.sectionflags	@""
	.align	4


	//----- nvinfo : EIATTR_CUDA_API_VERSION
	.align		4
        /*0000*/ 	.byte	0x04, 0x37
        /*0002*/ 	.short	(.L_13 - .L_12)
.L_12:
        /*0004*/ 	.word	0x00000082


	//----- nvinfo : EIATTR_KPARAM_INFO
	.align		4
.L_13:
        /*0008*/ 	.byte	0x04, 0x17
        /*000a*/ 	.short	(.L_15 - .L_14)
.L_14:
        /*000c*/ 	.word	0x00000000
        /*0010*/ 	.short	0x0003
        /*0012*/ 	.short	0x0014
        /*0014*/ 	.byte	0x00, 0xf0, 0x11, 0x00


	//----- nvinfo : EIATTR_KPARAM_INFO
	.align		4
.L_15:
        /*0018*/ 	.byte	0x04, 0x17
        /*001a*/ 	.short	(.L_17 - .L_16)
.L_16:
        /*001c*/ 	.word	0x00000000
        /*0020*/ 	.short	0x0002
        /*0022*/ 	.short	0x0010
        /*0024*/ 	.byte	0x00, 0xf0, 0x11, 0x00


	//----- nvinfo : EIATTR_KPARAM_INFO
	.align		4
.L_17:
        /*0028*/ 	.byte	0x04, 0x17
        /*002a*/ 	.short	(.L_19 - .L_18)
.L_18:
        /*002c*/ 	.word	0x00000000
        /*0030*/ 	.short	0x0001
        /*0032*/ 	.short	0x0008
        /*0034*/ 	.byte	0x00, 0xf5, 0x21, 0x00


	//----- nvinfo : EIATTR_KPARAM_INFO
	.align		4
.L_19:
        /*0038*/ 	.byte	0x04, 0x17
        /*003a*/ 	.short	(.L_21 - .L_20)
.L_20:
        /*003c*/ 	.word	0x00000000
        /*0040*/ 	.short	0x0000
        /*0042*/ 	.short	0x0000
        /*0044*/ 	.byte	0x00, 0xf5, 0x21, 0x00


	//----- nvinfo : EIATTR_SPARSE_MMA_MASK
	.align		4
.L_21:
        /*0048*/ 	.byte	0x03, 0x50
        /*004a*/ 	.short	0x0000


	//----- nvinfo : EIATTR_MAXREG_COUNT
	.align		4
        /*004c*/ 	.byte	0x03, 0x1b
        /*004e*/ 	.short	0x00ff


	//----- nvinfo : EIATTR_NUM_BARRIERS
	.align		4
        /*0050*/ 	.byte	0x02, 0x4c
        /*0052*/ 	.byte	0x01
	.zero		1


	//----- nvinfo : EIATTR_MERCURY_ISA_VERSION
	.align		4
        /*0054*/ 	.byte	0x03, 0x5f
        /*0056*/ 	.short	0x0101


	//----- nvinfo : EIATTR_UNUSED_LOAD_BYTE_OFFSET
	.align		4
        /*0058*/ 	.byte	0x04, 0x44
        /*005a*/ 	.short	(.L_23 - .L_22)


	//   ....[0]....
.L_22:
        /*005c*/ 	.word	0x00000140
        /*0060*/ 	.word	0x00000fff


	//----- nvinfo : EIATTR_VRC_CTA_INIT_COUNT
	.align		4
.L_23:
        /*0064*/ 	.byte	0x02, 0x4a
	.zero		1
	.zero		1


	//----- nvinfo : EIATTR_EXIT_INSTR_OFFSETS
	.align		4
        /*0068*/ 	.byte	0x04, 0x1c
        /*006a*/ 	.short	(.L_25 - .L_24)


	//   ....[0]....
.L_24:
        /*006c*/ 	.word	0x00000300


	//----- nvinfo : EIATTR_CRS_STACK_SIZE
	.align		4
.L_25:
        /*0070*/ 	.byte	0x04, 0x1e
        /*0072*/ 	.short	(.L_27 - .L_26)
.L_26:
        /*0074*/ 	.word	0x00000000


	//----- nvinfo : EIATTR_CBANK_PARAM_SIZE
	.align		4
.L_27:
        /*0078*/ 	.byte	0x03, 0x19
        /*007a*/ 	.short	0x0018


	//----- nvinfo : EIATTR_PARAM_CBANK
	.align		4
        /*007c*/ 	.byte	0x04, 0x0a
        /*007e*/ 	.short	(.L_29 - .L_28)
	.align		4
.L_28:
        /*0080*/ 	.word	index@(.nv.constant0._Z16gpuOverlayLayersP6float4Phii)
        /*0084*/ 	.short	0x0380
        /*0086*/ 	.short	0x0018


	//----- nvinfo : EIATTR_SW_WAR
	.align		4
.L_29:
        /*0088*/ 	.byte	0x04, 0x36
        /*008a*/ 	.short	(.L_31 - .L_30)
.L_30:
        /*008c*/ 	.word	0x00000008
.L_31:


//--------------------- .nv.info._Z22gpuGetGradAndOrientAngPKfPhiiib --------------------------
	.section	.nv.info._Z22gpuGetGradAndOrientAngPKfPhiiib,"",@"SHT_CUDA_INFO"
	.sectionflags	@""
	.align	4


	//----- nvinfo : EIATTR_CUDA_API_VERSION
	.align		4
        /*0000*/ 	.byte	0x04, 0x37
        /*0002*/ 	.short	(.L_33 - .L_32)
.L_32:
        /*0004*/ 	.word	0x00000082


	//----- nvinfo : EIATTR_KPARAM_INFO
	.align		4
.L_33:
        /*0008*/ 	.byte	0x04, 0x17
        /*000a*/ 	.short	(.L_35 - .L_34)
.L_34:
        /*000c*/ 	.word	0x00000000
        /*0010*/ 	.short	0x0005
        /*0012*/ 	.short	0x001c
        /*0014*/ 	.byte	0x00, 0xf0, 0x05, 0x00


	//----- nvinfo : EIATTR_KPARAM_INFO
	.align		4
.L_35:
        /*0018*/ 	.byte	0x04, 0x17
        /*001a*/ 	.short	(.L_37 - .L_36)
.L_36:
        /*001c*/ 	.word	0x00000000
        /*0020*/ 	.short	0x0004
        /*0022*/ 	.short	0x0018
        /*0024*/ 	.byte	0x00, 0xf0, 0x11, 0x00


	//----- nvinfo : EIATTR_KPARAM_INFO
	.align		4
.L_37:
        /*0028*/ 	.byte	0x04, 0x17
        /*002a*/ 	.short	(.L_39 - .L_38)
.L_38:
        /*002c*/ 	.word	0x00000000
        /*0030*/ 	.short	0x0003
        /*0032*/ 	.short	0x0014
        /*0034*/ 	.byte	0x00, 0xf0, 0x11, 0x00


	//----- nvinfo : EIATTR_KPARAM_INFO
	.align		4
.L_39:
        /*0038*/ 	.byte	0x04, 0x17
        /*003a*/ 	.short	(.L_41 - .L_40)
.L_40:
        /*003c*/ 	.word	0x00000000
        /*0040*/ 	.short	0x0002
        /*0042*/ 	.short	0x0010
        /*0044*/ 	.byte	0x00, 0xf0, 0x11, 0x00


	//----- nvinfo : EIATTR_KPARAM_INFO
	.align		4
.L_41:
        /*0048*/ 	.byte	0x04, 0x17
        /*004a*/ 	.short	(.L_43 - .L_42)
.L_42:
        /*004c*/ 	.word	0x00000000
        /*0050*/ 	.short	0x0001
        /*0052*/ 	.short	0x0008
        /*0054*/ 	.byte	0x00, 0xf5, 0x21, 0x00


	//----- nvinfo : EIATTR_KPARAM_INFO
	.align		4
.L_43:
        /*0058*/ 	.byte	0x04, 0x17
        /*005a*/ 	.short	(.L_45 - .L_44)
.L_44:
        /*005c*/ 	.word	0x00000000
        /*0060*/ 	.short	0x0000
        /*0062*/ 	.short	0x0000
        /*0064*/ 	.byte	0x00, 0xf5, 0x21, 0x00


	//----- nvinfo : EIATTR_SPARSE_MMA_MASK
	.align		4
.L_45:
        /*0068*/ 	.byte	0x03, 0x50
        /*006a*/ 	.short	0x0000


	//----- nvinfo : EIATTR_MAXREG_COUNT
	.align		4
        /*006c*/ 	.byte	0x03, 0x1b
        /*006e*/ 	.short	0x00ff


	//----- nvinfo : EIATTR_NUM_BARRIERS
	.align		4
        /*0070*/ 	.byte	0x02, 0x4c
        /*0072*/ 	.byte	0x01
	.zero		1


	//----- nvinfo : EIATTR_MERCURY_ISA_VERSION
	.align		4
        /*0074*/ 	.byte	0x03, 0x5f
        /*0076*/ 	.short	0x0101


	//----- nvinfo : EIATTR_VRC_CTA_INIT_COUNT
	.align		4
        /*0078*/ 	.byte	0x02, 0x4a
	.zero		1
	.zero		1


	//----- nvinfo : EIATTR_EXIT_INSTR_OFFSETS
	.align		4
        /*007c*/ 	.byte	0x04, 0x1c
        /*007e*/ 	.short	(.L_47 - .L_46)


	//   ....[0]....
.L_46:
        /*0080*/ 	.word	0x00001160


	//----- nvinfo : EIATTR_CRS_STACK_SIZE
	.align		4
.L_47:
        /*0084*/ 	.byte	0x04, 0x1e
        /*0086*/ 	.short	(.L_49 - .L_48)
.L_48:
        /*0088*/ 	.word	0x00000000


	//----- nvinfo : EIATTR_CBANK_PARAM_SIZE
	.align		4
.L_49:
        /*008c*/ 	.byte	0x03, 0x19
        /*008e*/ 	.short	0x001d


	//----- nvinfo : EIATTR_PARAM_CBANK
	.align		4
        /*0090*/ 	.byte	0x04, 0x0a
        /*0092*/ 	.short	(.L_51 - .L_50)
	.align		4
.L_50:
        /*0094*/ 	.word	index@(.nv.constant0._Z22gpuGetGradAndOrientAngPKfPhiiib)
        /*0098*/ 	.short	0x0380
        /*009a*/ 	.short	0x001d


	//----- nvinfo : EIATTR_SW_WAR
	.align		4
.L_51:
        /*009c*/ 	.byte	0x04, 0x36
        /*009e*/ 	.short	(.L_53 - .L_52)
.L_52:
        /*00a0*/ 	.word	0x00000008
.L_53:


//--------------------- .nv.callgraph             --------------------------
	.section	.nv.callgraph,"",@"SHT_CUDA_CALLGRAPH"
	.align	4
	.sectionentsize	8
	.align		4
        /*0000*/ 	.word	0x00000000
	.align		4
        /*0004*/ 	.word	0xffffffff
	.align		4
        /*0008*/ 	.word	0x00000000
	.align		4
        /*000c*/ 	.word	0xfffffffe
	.align		4
        /*0010*/ 	.word	0x00000000
	.align		4
        /*0014*/ 	.word	0xfffffffd
	.align		4
        /*0018*/ 	.word	0x00000000
	.align		4
        /*001c*/ 	.word	0xfffffffc


//--------------------- .text._Z16gpuOverlayLayersP6float4Phii --------------------------
	.section	.text._Z16gpuOverlayLayersP6float4Phii,"ax",@progbits
	.align	128
        .global         _Z16gpuOverlayLayersP6float4Phii
        .type           _Z16gpuOverlayLayersP6float4Phii,@function
        .size           _Z16gpuOverlayLayersP6float4Phii,(.L_x_11 - _Z16gpuOverlayLayersP6float4Phii)
        .other          _Z16gpuOverlayLayersP6float4Phii,@"STO_CUDA_ENTRY STV_DEFAULT"
_Z16gpuOverlayLayersP6float4Phii:
.text._Z16gpuOverlayLayersP6float4Phii:
[----:B------:R-:W-:Y:S01]  /*0000*/  LDC R1, c[0x0][0x37c] ;  /* 0x0000df00ff017b82 */ /* 0x000fe20000000800 */
[----:B------:R-:W0:Y:S07]  /*0010*/  S2R R2, SR_TID.Y ;  /* 0x0000000000027919 */ /* 0x000e2e0000002200 */
[----:B------:R-:W1:Y:S01]  /*0020*/  LDC R0, c[0x0][0x360] ;  /* 0x0000d800ff007b82 */ /* 0x000e620000000800 */
[----:B------:R-:W2:Y:S01]  /*0030*/  LDCU.64 UR6, c[0x0][0x390] ;  /* 0x00007200ff0677ac */ /* 0x000ea20008000a00 */
[----:B------:R-:W1:Y:S06]  /*0040*/  S2R R5, SR_TID.X ;  /* 0x0000000000057919 */ /* 0x000e6c0000002100 */
[----:B------:R-:W0:Y:S08]  /*0050*/  S2UR UR5, SR_CTAID.Y ;  /* 0x00000000000579c3 */ /* 0x000e300000002600 */
[----:B------:R-:W0:Y:S08]  /*0060*/  LDC R3, c[0x0][0x364] ;  /* 0x0000d900ff037b82 */ /* 0x000e300000000800 */
[----:B------:R-:W1:Y:S01]  /*0070*/  S2UR UR4, SR_CTAID.X ;  /* 0x00000000000479c3 */ /* 0x000e620000002500 */
[----:B0-----:R-:W-:-:S05]  /*0080*/  IMAD R3, R3, UR5, R2 ;  /* 0x0000000503037c24 */ /* 0x001fca000f8e0202 */
[----:B--2---:R-:W-:Y:S01]  /*0090*/  ISETP.GE.U32.AND P0, PT, R3, UR7, PT ;  /* 0x0000000703007c0c */ /* 0x004fe2000bf06070 */
[----:B-1----:R-:W-:-:S04]  /*00a0*/  IMAD R0, R0, UR4, R5 ;  /* 0x0000000400007c24 */ /* 0x002fc8000f8e0205 */
[----:B------:R-:W-:Y:S01]  /*00b0*/  IMAD R9, R3, UR6, R0 ;  /* 0x0000000603097c24 */ /* 0x000fe2000f8e0200 */
[----:B------:R-:W-:-:S13]  /*00c0*/  ISETP.GE.U32.OR P0, PT, R0, UR6, P0 ;  /* 0x0000000600007c0c */ /* 0x000fda0008706470 */
[----:B------:R-:W-:Y:S05]  /*00d0*/  @P0 BRA `(.L_x_0) ;  /* 0x0000000000800947 */ /* 0x000fea0003800000 */
[----:B------:R-:W0:Y:S01]  /*00e0*/  LDC.64 R10, c[0x0][0x358] ;  /* 0x0000d600ff0a7b82 */ /* 0x000e220000000a00 */
[----:B------:R-:W1:Y:S07]  /*00f0*/  LDCU.64 UR4, c[0x0][0x388] ;  /* 0x00007100ff0477ac */ /* 0x000e6e0008000a00 */
[----:B------:R-:W2:Y:S01]  /*0100*/  LDC.64 R2, c[0x0][0x380] ;  /* 0x0000e000ff027b82 */ /* 0x000ea20000000a00 */
[----:B0-----:R-:W-:Y:S02]  /*0110*/  R2UR UR6, R10 ;  /* 0x000000000a0672ca */ /* 0x001fe400000e0000 */
[----:B------:R-:W-:Y:S01]  /*0120*/  R2UR UR7, R11 ;  /* 0x000000000b0772ca */ /* 0x000fe200000e0000 */
[----:B--2---:R-:W-:-:S12]  /*0130*/  IMAD.WIDE.U32 R2, R9, 0x10, R2 ;  /* 0x0000001009027825 */ /* 0x004fd800078e0002 */
[----:B------:R-:W2:Y:S01]  /*0140*/  LDG.E.128 R4, desc[UR6][R2.64] ;  /* 0x0000000602047981 */ /* 0x000ea2000c1e1d00 */
[----:B-1----:R-:W-:-:S05]  /*0150*/  IADD3 R8, P0, PT, R9, UR4, RZ ;  /* 0x0000000409087c10 */ /* 0x002fca000ff1e0ff */
[----:B------:R-:W-:-:S05]  /*0160*/  IMAD.X R9, RZ, RZ, UR5, P0 ;  /* 0x00000005ff097e24 */ /* 0x000fca00080e06ff */
[----:B------:R-:W3:Y:S01]  /*0170*/  LDG.E.U8 R8, desc[UR6][R8.64] ;  /* 0x0000000608087981 */ /* 0x000ee2000c1e1100 */
[----:B------:R-:W-:Y:S05]  /*0180*/  WARPSYNC.ALL ;  /* 0x0000000000007948 */ /* 0x000fea0003800000 */
[----:B------:R-:W-:Y:S01]  /*0190*/  IMAD.MOV.U32 R0, RZ, RZ, 0x43000000 ;  /* 0x43000000ff007424 */ /* 0x000fe200078e00ff */
[C---:B------:R-:W-:Y:S02]  /*01a0*/  R2UR UR6, R10.reuse ;  /* 0x000000000a0672ca */ /* 0x040fe400000e0000 */
[----:B------:R-:W-:Y:S02]  /*01b0*/  R2UR UR7, R11 ;  /* 0x000000000b0772ca */ /* 0x000fe400000e0000 */
[----:B------:R-:W-:-:S02]  /*01c0*/  R2UR UR4, R10 ;  /* 0x000000000a0472ca */ /* 0x000fc400000e0000 */
[----:B------:R-:W-:Y:S01]  /*01d0*/  R2UR UR5, R11 ;  /* 0x000000000b0572ca */ /* 0x000fe200000e0000 */
[----:B------:R-:W-:Y:S01]  /*01e0*/  BAR.SYNC.DEFER_BLOCKING 0x0 ;  /* 0x0000000000007b1d */ /* 0x000fe20000010000 */
[----:B--2---:R-:W-:-:S04]  /*01f0*/  FSETP.NEU.AND P0, PT, R5, R6, PT ;  /* 0x000000060500720b */ /* 0x004fc80003f0d000 */
[----:B------:R-:W-:-:S04]  /*0200*/  FSETP.EQ.AND P0, PT, R4, R5, !P0 ;  /* 0x000000050400720b */ /* 0x000fc80004702000 */
[----:B------:R-:W-:Y:S02]  /*0210*/  FSETP.GT.AND P0, PT, R4, RZ, P0 ;  /* 0x000000ff0400720b */ /* 0x000fe40000704000 */
[----:B---3--:R-:W-:-:S11]  /*0220*/  ISETP.NE.AND P3, PT, R8, 0xff, PT ;  /* 0x000000ff0800780c */ /* 0x008fd60003f65270 */
[----:B------:R-:W-:Y:S02]  /*0230*/  @!P0 FSETP.NEU.AND P2, PT, R6, RZ, PT ;  /* 0x000000ff0600820b */ /* 0x000fe40003f4d000 */
[----:B------:R-:W-:Y:S02]  /*0240*/  @!P0 FSETP.NEU.AND P1, PT, R5, RZ, PT ;  /* 0x000000ff0500820b */ /* 0x000fe40003f2d000 */
[----:B------:R-:W-:Y:S02]  /*0250*/  @!P0 FSEL R5, RZ, 255, !P2 ;  /* 0x437f0000ff058808 */ /* 0x000fe40005000000 */
[----:B------:R-:W-:Y:S02]  /*0260*/  @!P0 FSETP.NEU.AND P2, PT, R4, RZ, PT ;  /* 0x000000ff0400820b */ /* 0x000fe40003f4d000 */
[----:B------:R-:W-:-:S04]  /*0270*/  @!P0 FSEL R5, R5, 255, !P1 ;  /* 0x437f000005058808 */ /* 0x000fc80004800000 */
[----:B------:R-:W-:-:S04]  /*0280*/  @!P0 FSEL R0, R5, 255, !P2 ;  /* 0x437f000005008808 */ /* 0x000fc80005000000 */
[C---:B------:R-:W-:Y:S02]  /*0290*/  FSEL R6, R0.reuse, RZ, P3 ;  /* 0x000000ff00067208 */ /* 0x040fe40001800000 */
[----:B------:R-:W-:-:S03]  /*02a0*/  FSEL R5, R0, 255, P3 ;  /* 0x437f000000057808 */ /* 0x000fc60001800000 */
[----:B------:R-:W-:Y:S02]  /*02b0*/  IMAD.MOV.U32 R7, RZ, RZ, R6 ;  /* 0x000000ffff077224 */ /* 0x000fe400078e0006 */
[----:B------:R0:W-:Y:S04]  /*02c0*/  STG.E desc[UR6][R2.64+0x8], R5 ;  /* 0x0000080502007986 */ /* 0x0001e8000c101906 */
[----:B------:R0:W-:Y:S02]  /*02d0*/  STG.E.64 desc[UR4][R2.64], R6 ;  /* 0x0000000602007986 */ /* 0x0001e4000c101b04 */
.L_x_0:
[----:B------:R-:W-:Y:S05]  /*02e0*/  WARPSYNC.ALL ;  /* 0x0000000000007948 */ /* 0x000fea0003800000 */
[----:B------:R-:W-:Y:S06]  /*02f0*/  BAR.SYNC.DEFER_BLOCKING 0x0 ;  /* 0x0000000000007b1d */ /* 0x000fec0000010000 */
[----:B------:R-:W-:Y:S05]  /*0300*/  EXIT ;  /* 0x000000000000794d */ /* 0x000fea0003800000 */
.L_x_1:
[----:B------:R-:W-:-:S00]  /*0310*/  BRA `(.L_x_1) ;  /* 0xfffffffc00fc7947 */ /* 0x000fc0000383ffff */
[----:B------:R-:W-:-:S00]  /*0320*/  NOP ;  /* 0x0000000000007918 */ /* 0x000fc00000000000 */
        /* <DEDUP_REMOVED lines=13> */
.L_x_11:


//--------------------- .text._Z22gpuGetGradAndOrientAngPKfPhiiib --------------------------
	.section	.text._Z22gpuGetGradAndOrientAngPKfPhiiib,"ax",@progbits
	.align	128
        .global         _Z22gpuGetGradAndOrientAngPKfPhiiib
        .type           _Z22gpuGetGradAndOrientAngPKfPhiiib,@function
        .size           _Z22gpuGetGradAndOrientAngPKfPhiiib,(.L_x_12 - _Z22gpuGetGradAndOrientAngPKfPhiiib)
        .other          _Z22gpuGetGradAndOrientAngPKfPhiiib,@"STO_CUDA_ENTRY STV_DEFAULT"
_Z22gpuGetGradAndOrientAngPKfPhiiib:
.text._Z22gpuGetGradAndOrientAngPKfPhiiib:
[----:B------:R-:W-:Y:S01]  /*0000*/  LDC R1, c[0x0][0x37c] ;  /* 0x0000df00ff017b82 */ /* 0x000fe20000000800 */
[----:B------:R-:W0:Y:S07]  /*0010*/  S2R R0, SR_TID.Y ;  /* 0x0000000000007919 */ /* 0x000e2e0000002200 */
[----:B------:R-:W1:Y:S01]  /*0020*/  LDC R23, c[0x0][0x360] ;  /* 0x0000d800ff177b82 */ /* 0x000e620000000800 */
[----:B------:R-:W1:Y:S07]  /*0030*/  S2R R10, SR_TID.X ;  /* 0x00000000000a7919 */ /* 0x000e6e0000002100 */
[----:B------:R-:W0:Y:S08]  /*0040*/  S2UR UR5, SR_CTAID.Y ;  /* 0x00000000000579c3 */ /* 0x000e300000002600 */
[----:B------:R-:W0:Y:S08]  /*0050*/  LDC R7, c[0x0][0x364] ;  /* 0x0000d900ff077b82 */ /* 0x000e300000000800 */
[----:B------:R-:W1:Y:S08]  /*0060*/  S2UR UR4, SR_CTAID.X ;  /* 0x00000000000479c3 */ /* 0x000e700000002500 */
[----:B------:R-:W2:Y:S01]  /*0070*/  LDC.64 R2, c[0x0][0x390] ;  /* 0x0000e400ff027b82 */ /* 0x000ea20000000a00 */
[----:B0-----:R-:W-:-:S02]  /*0080*/  IMAD R9, R7, UR5, R0 ;  /* 0x0000000507097c24 */ /* 0x001fc4000f8e0200 */
[----:B-1----:R-:W-:-:S03]  /*0090*/  IMAD R11, R23, UR4, R10 ;  /* 0x00000004170b7c24 */ /* 0x002fc6000f8e020a */
[----:B--2---:R-:W-:-:S04]  /*00a0*/  ISETP.GE.U32.AND P0, PT, R9, R3, PT ;  /* 0x000000030900720c */ /* 0x004fc80003f06070 */
[----:B------:R-:W-:-:S13]  /*00b0*/  ISETP.GE.U32.OR P0, PT, R11, R2, P0 ;  /* 0x000000020b00720c */ /* 0x000fda0000706470 */
[----:B------:R-:W-:Y:S05]  /*00c0*/  @P0 BRA `(.L_x_2) ;  /* 0x00000010001c0947 */ /* 0x000fea0003800000 */
[----:B------:R-:W0:Y:S01]  /*00d0*/  LDCU.U8 UR4, c[0x0][0x39c] ;  /* 0x00007380ff0477ac */ /* 0x000e220008000000 */
[----:B------:R-:W1:Y:S01]  /*00e0*/  LDC R6, c[0x0][0x398] ;  /* 0x0000e600ff067b82 */ /* 0x000e620000000800 */
[----:B------:R-:W-:-:S07]  /*00f0*/  IMAD R13, R9, R2, R11 ;  /* 0x00000002090d7224 */ /* 0x000fce00078e020b */
[----:B------:R-:W2:Y:S01]  /*0100*/  LDC.64 R20, c[0x0][0x358] ;  /* 0x0000d600ff147b82 */ /* 0x000ea20000000a00 */
[----:B0-----:R-:W-:-:S04]  /*0110*/  UPRMT UR4, UR4, 0x8880, URZ ;  /* 0x0000888004047896 */ /* 0x001fc800080000ff */
[----:B------:R-:W-:Y:S01]  /*0120*/  UISETP.NE.AND UP0, UPT, UR4, URZ, UPT ;  /* 0x000000ff0400728c */ /* 0x000fe2000bf05270 */
[----:B-1----:R-:W-:-:S08]  /*0130*/  IMAD R15, R13, R6, RZ ;  /* 0x000000060d0f7224 */ /* 0x002fd000078e02ff */
[----:B------:R-:W-:Y:S05]  /*0140*/  BRA.U !UP0, `(.L_x_3) ;  /* 0x0000000d08a47547 */ /* 0x000fea000b800000 */
[----:B------:R-:W0:Y:S01]  /*0150*/  LDC.64 R4, c[0x0][0x380] ;  /* 0x0000e000ff047b82 */ /* 0x000e220000000a00 */
[C---:B--2---:R-:W-:Y:S01]  /*0160*/  R2UR UR6, R20.reuse ;  /* 0x00000000140672ca */ /* 0x044fe200000e0000 */
[----:B------:R-:W-:Y:S01]  /*0170*/  VIADD R25, R15, 0x1 ;  /* 0x000000010f197836 */ /* 0x000fe20000000000 */
[C---:B------:R-:W-:Y:S02]  /*0180*/  R2UR UR7, R21.reuse ;  /* 0x00000000150772ca */ /* 0x040fe400000e0000 */
[----:B------:R-:W-:Y:S02]  /*0190*/  R2UR UR4, R20 ;  /* 0x00000000140472ca */ /* 0x000fe400000e0000 */
[----:B------:R-:W-:Y:S01]  /*01a0*/  R2UR UR5, R21 ;  /* 0x00000000150572ca */ /* 0x000fe200000e0000 */
[----:B------:R-:W-:Y:S02]  /*01b0*/  VIADD R17, R15, 0x2 ;  /* 0x000000020f117836 */ /* 0x000fe40000000000 */
[----:B0-----:R-:W-:-:S04]  /*01c0*/  IMAD.WIDE.U32 R26, R25, 0x4, R4 ;  /* 0x00000004191a7825 */ /* 0x001fc800078e0004 */
[--C-:B------:R-:W-:Y:S02]  /*01d0*/  IMAD.WIDE.U32 R18, R15, 0x4, R4.reuse ;  /* 0x000000040f127825 */ /* 0x100fe400078e0004 */
[----:B------:R-:W2:Y:S04]  /*01e0*/  LDG.E R26, desc[UR6][R26.64] ;  /* 0x000000061a1a7981 */ /* 0x000ea8000c1e1900 */
[----:B------:R-:W3:Y:S01]  /*01f0*/  LDG.E R18, desc[UR4][R18.64] ;  /* 0x0000000412127981 */ /* 0x000ee2000c1e1900 */
[----:B------:R-:W-:-:S06]  /*0200*/  IMAD.WIDE.U32 R16, R17, 0x4, R4 ;  /* 0x0000000411107825 */ /* 0x000fcc00078e0004 */
[----:B------:R-:W4:Y:S01]  /*0210*/  LDG.E R16, desc[UR6][R16.64] ;  /* 0x0000000610107981 */ /* 0x000f22000c1e1900 */
[----:B------:R-:W-:Y:S05]  /*0220*/  WARPSYNC.ALL ;  /* 0x0000000000007948 */ /* 0x000fea0003800000 */
[----:B------:R-:W0:Y:S01]  /*0230*/  S2R R8, SR_CgaCtaId ;  /* 0x0000000000087919 */ /* 0x000e220000008800 */
[----:B------:R-:W-:Y:S01]  /*0240*/  BSSY.RECONVERGENT B0, `(.L_x_4) ;  /* 0x000006f000007945 */ /* 0x000fe20003800200 */
[----:B--2---:R-:W-:-:S04]  /*0250*/  FSETP.GEU.AND P0, PT, R26, RZ, PT ;  /* 0x000000ff1a00720b */ /* 0x004fc80003f0e000 */
[----:B------:R-:W-:Y:S02]  /*0260*/  FSEL R12, R26, RZ, P0 ;  /* 0x000000ff1a0c7208 */ /* 0x000fe40000000000 */
[----:B---3--:R-:W-:Y:S02]  /*0270*/  FSETP.GEU.AND P1, PT, R18, RZ, PT ;  /* 0x000000ff1200720b */ /* 0x008fe40003f2e000 */
[----:B------:R-:W-:Y:S01]  /*0280*/  FSETP.GT.AND P0, PT, R26, 1, PT ;  /* 0x3f8000001a00780b */ /* 0x000fe20003f04000 */
[----:B------:R-:W-:Y:S01]  /*0290*/  FMUL R14, R12, 255 ;  /* 0x437f00000c0e7820 */ /* 0x000fe20000400000 */
[----:B------:R-:W-:Y:S02]  /*02a0*/  FSEL R12, R18, RZ, P1 ;  /* 0x000000ff120c7208 */ /* 0x000fe40000800000 */
[----:B----4-:R-:W-:Y:S02]  /*02b0*/  FSETP.GEU.AND P1, PT, R16, RZ, PT ;  /* 0x000000ff1000720b */ /* 0x010fe40003f2e000 */
[----:B------:R-:W-:Y:S01]  /*02c0*/  FSEL R14, R14, 255, !P0 ;  /* 0x437f00000e0e7808 */ /* 0x000fe20004000000 */
[----:B------:R-:W-:Y:S01]  /*02d0*/  FMUL R12, R12, 255 ;  /* 0x437f00000c0c7820 */ /* 0x000fe20000400000 */
[----:B------:R-:W-:-:S02]  /*02e0*/  FSETP.GT.AND P0, PT, R18, 1, PT ;  /* 0x3f8000001200780b */ /* 0x000fc40003f04000 */
[----:B------:R-:W-:Y:S02]  /*02f0*/  FSEL R17, R16, RZ, P1 ;  /* 0x000000ff10117208 */ /* 0x000fe40000800000 */
[----:B------:R-:W-:Y:S01]  /*0300*/  FSEL R12, R12, 255, !P0 ;  /* 0x437f00000c0c7808 */ /* 0x000fe20004000000 */
[----:B------:R-:W1:Y:S01]  /*0310*/  F2I.U32.TRUNC.NTZ R14, R14 ;  /* 0x0000000e000e7305 */ /* 0x000e62000020f000 */
[----:B------:R-:W-:Y:S01]  /*0320*/  FSETP.GT.AND P0, PT, R16, 1, PT ;  /* 0x3f8000001000780b */ /* 0x000fe20003f04000 */
[----:B------:R-:W-:-:S05]  /*0330*/  FMUL R17, R17, 255 ;  /* 0x437f000011117820 */ /* 0x000fca0000400000 */
[----:B------:R-:W-:Y:S01]  /*0340*/  FSEL R18, R17, 255, !P0 ;  /* 0x437f000011127808 */ /* 0x000fe20004000000 */
[----:B------:R-:W2:Y:S01]  /*0350*/  F2I.U32.TRUNC.NTZ R12, R12 ;  /* 0x0000000c000c7305 */ /* 0x000ea2000020f000 */
[----:B------:R-:W-:-:S04]  /*0360*/  MOV R17, 0x400 ;  /* 0x0000040000117802 */ /* 0x000fc80000000f00 */
[----:B0-----:R-:W-:Y:S01]  /*0370*/  LEA R19, R8, R17, 0x18 ;  /* 0x0000001108137211 */ /* 0x001fe200078ec0ff */
[----:B-1----:R-:W-:Y:S02]  /*0380*/  IMAD.U32 R16, R14, 0x10000, RZ ;  /* 0x000100000e107824 */ /* 0x002fe400078e00ff */
[----:B------:R-:W0:Y:S02]  /*0390*/  F2I.U32.TRUNC.NTZ R18, R18 ;  /* 0x0000001200127305 */ /* 0x000e24000020f000 */
[----:B------:R-:W-:Y:S01]  /*03a0*/  IMAD R19, R10, 0x44, R19 ;  /* 0x000000440a137824 */ /* 0x000fe200078e0213 */
[----:B------:R-:W-:Y:S01]  /*03b0*/  LOP3.LUT R17, R16, 0xff0000, RZ, 0xc0, !PT ;  /* 0x00ff000010117812 */ /* 0x000fe200078ec0ff */
[----:B--2---:R-:W-:Y:S02]  /*03c0*/  IMAD.SHL.U32 R8, R12, 0x100, RZ ;  /* 0x000001000c087824 */ /* 0x004fe400078e00ff */
[----:B------:R-:W-:-:S03]  /*03d0*/  VIADD R12, R2, 0xffffffff ;  /* 0xffffffff020c7836 */ /* 0x000fc60000000000 */
[----:B------:R-:W-:Y:S01]  /*03e0*/  LOP3.LUT R17, R17, 0xff00, R8, 0xf8, !PT ;  /* 0x0000ff0011117812 */ /* 0x000fe200078ef808 */
[----:B------:R-:W-:Y:S01]  /*03f0*/  IMAD R8, R0, 0x4, R19 ;  /* 0x0000000400087824 */ /* 0x000fe200078e0213 */
[----:B------:R-:W-:-:S03]  /*0400*/  ISETP.NE.AND P0, PT, R11, R12, PT ;  /* 0x0000000c0b00720c */ /* 0x000fc60003f05270 */
[----:B0-----:R-:W-:-:S05]  /*0410*/  IMAD R17, R18, 0x1000000, R17 ;  /* 0x0100000012117824 */ /* 0x001fca00078e0211 */
[----:B------:R0:W-:Y:S01]  /*0420*/  STS [R8], R17 ;  /* 0x0000001108007388 */ /* 0x0001e20000000800 */
[----:B------:R-:W-:Y:S06]  /*0430*/  BAR.SYNC.DEFER_BLOCKING 0x0 ;  /* 0x0000000000007b1d */ /* 0x000fec0000010000 */
[----:B------:R-:W-:Y:S05]  /*0440*/  @P0 BRA `(.L_x_5) ;  /* 0x0000000000980947 */ /* 0x000fea0003800000 */
[----:B------:R-:W-:Y:S01]  /*0450*/  IMAD.IADD R19, R15, 0x1, -R6 ;  /* 0x000000010f137824 */ /* 0x000fe200078e0a06 */
[C---:B------:R-:W-:Y:S02]  /*0460*/  R2UR UR6, R20.reuse ;  /* 0x00000000140672ca */ /* 0x040fe400000e0000 */
[----:B------:R-:W-:Y:S01]  /*0470*/  R2UR UR7, R21 ;  /* 0x00000000150772ca */ /* 0x000fe200000e0000 */
[----:B0-----:R-:W-:Y:S01]  /*0480*/  VIADD R17, R19, 0x1 ;  /* 0x0000000113117836 */ /* 0x001fe20000000000 */
[----:B------:R-:W-:Y:S02]  /*0490*/  R2UR UR4, R20 ;  /* 0x00000000140472ca */ /* 0x000fe400000e0000 */
[----:B------:R-:W-:Y:S01]  /*04a0*/  R2UR UR5, R21 ;  /* 0x00000000150572ca */ /* 0x000fe200000e0000 */
[----:B------:R-:W-:-:S04]  /*04b0*/  IMAD.WIDE.U32 R16, R17, 0x4, R4 ;  /* 0x0000000411107825 */ /* 0x000fc800078e0004 */
[----:B------:R-:W-:-:S04]  /*04c0*/  IMAD.WIDE.U32 R14, R19, 0x4, R4 ;  /* 0x00000004130e7825 */ /* 0x000fc800078e0004 */
[----:B------:R-:W2:Y:S01]  /*04d0*/  LDG.E R16, desc[UR6][R16.64] ;  /* 0x0000000610107981 */ /* 0x000ea2000c1e1900 */
[----:B------:R-:W-:-:S03]  /*04e0*/  VIADD R19, R19, 0x2 ;  /* 0x0000000213137836 */ /* 0x000fc60000000000 */
[----:B------:R-:W3:Y:S01]  /*04f0*/  LDG.E R14, desc[UR4][R14.64] ;  /* 0x000000040e0e7981 */ /* 0x000ee2000c1e1900 */
[----:B------:R-:W-:-:S06]  /*0500*/  IMAD.WIDE.U32 R18, R19, 0x4, R4 ;  /* 0x0000000413127825 */ /* 0x000fcc00078e0004 */
[----:B------:R-:W4:Y:S01]  /*0510*/  LDG.E R18, desc[UR6][R18.64] ;  /* 0x0000000612127981 */ /* 0x000f22000c1e1900 */
        /* <DEDUP_REMOVED lines=12> */
[----:B------:R-:W0:Y:S01]  /*05e0*/  F2I.U32.TRUNC.NTZ R16, R16 ;  /* 0x0000001000107305 */ /* 0x000e22000020f000 */
[----:B------:R-:W-:Y:S01]  /*05f0*/  FSETP.GT.AND P0, PT, R18, 1, PT ;  /* 0x3f8000001200780b */ /* 0x000fe20003f04000 */
[----:B------:R-:W-:-:S05]  /*0600*/  FMUL R12, R12, 255 ;  /* 0x437f00000c0c7820 */ /* 0x000fca0000400000 */
[----:B------:R-:W-:Y:S01]  /*0610*/  FSEL R17, R12, 255, !P0 ;  /* 0x437f00000c117808 */ /* 0x000fe20004000000 */
[----:B------:R-:W1:Y:S01]  /*0620*/  F2I.U32.TRUNC.NTZ R10, R10 ;  /* 0x0000000a000a7305 */ /* 0x000e62000020f000 */
[----:B0-----:R-:W-:-:S07]  /*0630*/  IMAD.U32 R14, R16, 0x10000, RZ ;  /* 0x00010000100e7824 */ /* 0x001fce00078e00ff */
[----:B------:R-:W0:Y:S01]  /*0640*/  F2I.U32.TRUNC.NTZ R17, R17 ;  /* 0x0000001100117305 */ /* 0x000e22000020f000 */
[----:B------:R-:W-:Y:S01]  /*0650*/  LOP3.LUT R15, R14, 0xff0000, RZ, 0xc0, !PT ;  /* 0x00ff00000e0f7812 */ /* 0x000fe200078ec0ff */
[----:B-1----:R-:W-:-:S05]  /*0660*/  IMAD.SHL.U32 R12, R10, 0x100, RZ ;  /* 0x000001000a0c7824 */ /* 0x002fca00078e00ff */
[----:B------:R-:W-:-:S05]  /*0670*/  LOP3.LUT R12, R15, 0xff00, R12, 0xf8, !PT ;  /* 0x0000ff000f0c7812 */ /* 0x000fca00078ef80c */
[----:B0-----:R-:W-:-:S05]  /*0680*/  IMAD R15, R17, 0x1000000, R12 ;  /* 0x01000000110f7824 */ /* 0x001fca00078e020c */
[----:B------:R0:W-:Y:S01]  /*0690*/  STS [R8+0x44], R15 ;  /* 0x0000440f08007388 */ /* 0x0001e20000000800 */
[----:B------:R-:W-:Y:S05]  /*06a0*/  BRA `(.L_x_6) ;  /* 0x0000000000a07947 */ /* 0x000fea0003800000 */
.L_x_5:
[----:B------:R-:W-:-:S05]  /*06b0*/  VIADD R23, R23, 0xffffffff ;  /* 0xffffffff17177836 */ /* 0x000fca0000000000 */
[----:B------:R-:W-:-:S13]  /*06c0*/  ISETP.NE.AND P0, PT, R10, R23, PT ;  /* 0x000000170a00720c */ /* 0x000fda0003f05270 */
[----:B------:R-:W-:Y:S05]  /*06d0*/  @P0 BRA `(.L_x_6) ;  /* 0x0000000000940947 */ /* 0x000fea0003800000 */
[C---:B------:R-:W-:Y:S01]  /*06e0*/  R2UR UR6, R20.reuse ;  /* 0x00000000140672ca */ /* 0x040fe200000e0000 */
[--C-:B0-----:R-:W-:Y:S01]  /*06f0*/  IMAD.IADD R17, R25, 0x1, R6.reuse ;  /* 0x0000000119117824 */ /* 0x101fe200078e0206 */
[----:B------:R-:W-:Y:S01]  /*0700*/  R2UR UR7, R21 ;  /* 0x00000000150772ca */ /* 0x000fe200000e0000 */
[----:B------:R-:W-:Y:S01]  /*0710*/  IMAD.IADD R19, R15, 0x1, R6 ;  /* 0x000000010f137824 */ /* 0x000fe200078e0206 */
[----:B------:R-:W-:Y:S01]  /*0720*/  R2UR UR4, R20 ;  /* 0x00000000140472ca */ /* 0x000fe200000e0000 */
[----:B------:R-:W-:Y:S01]  /*0730*/  IMAD.WIDE.U32 R16, R17, 0x4, R4 ;  /* 0x0000000411107825 */ /* 0x000fe200078e0004 */
[----:B------:R-:W-:-:S03]  /*0740*/  R2UR UR5, R21 ;  /* 0x00000000150572ca */ /* 0x000fc600000e0000 */
[----:B------:R-:W-:-:S06]  /*0750*/  IMAD.WIDE.U32 R14, R19, 0x4, R4 ;  /* 0x00000004130e7825 */ /* 0x000fcc00078e0004 */
        /* <DEDUP_REMOVED lines=28> */
[----:B------:R1:W-:Y:S02]  /*0920*/  STS [R8+0x44], R15 ;  /* 0x0000440f08007388 */ /* 0x0003e40000000800 */
.L_x_6:
[----:B------:R-:W-:Y:S05]  /*0930*/  BSYNC.RECONVERGENT B0 ;  /* 0x0000000000007941 */ /* 0x000fea0003800200 */
.L_x_4:
[----:B------:R-:W-:Y:S01]  /*0940*/  VIADD R10, R3, 0xffffffff ;  /* 0xffffffff030a7836 */ /* 0x000fe20000000000 */
[----:B------:R-:W-:Y:S04]  /*0950*/  BAR.SYNC.DEFER_BLOCKING 0x0 ;  /* 0x0000000000007b1d */ /* 0x000fe80000010000 */
[----:B------:R-:W-:Y:S02]  /*0960*/  ISETP.NE.AND P0, PT, R9, R10, PT ;  /* 0x0000000a0900720c */ /* 0x000fe40003f05270 */
[----:B------:R-:W-:Y:S11]  /*0970*/  BSSY.RECONVERGENT B0, `(.L_x_7) ;  /* 0x0000053000007945 */ /* 0x000ff60003800200 */
[----:B------:R-:W-:Y:S05]  /*0980*/  @P0 BRA `(.L_x_8) ;  /* 0x0000000000a00947 */ /* 0x000fea0003800000 */
[----:B------:R-:W-:Y:S01]  /*0990*/  IMAD R2, R9, R2, -R2 ;  /* 0x0000000209027224 */ /* 0x000fe200078e0a02 */
[C---:B------:R-:W-:Y:S02]  /*09a0*/  R2UR UR6, R20.reuse ;  /* 0x00000000140672ca */ /* 0x040fe400000e0000 */
[----:B------:R-:W-:Y:S01]  /*09b0*/  R2UR UR7, R21 ;  /* 0x00000000150772ca */ /* 0x000fe200000e0000 */
[----:B------:R-:W-:Y:S01]  /*09c0*/  IMAD.IADD R11, R11, 0x1, R2 ;  /* 0x000000010b0b7824 */ /* 0x000fe200078e0202 */
[----:B------:R-:W-:Y:S02]  /*09d0*/  R2UR UR4, R20 ;  /* 0x00000000140472ca */ /* 0x000fe400000e0000 */
[----:B------:R-:W-:Y:S01]  /*09e0*/  R2UR UR5, R21 ;  /* 0x00000000150572ca */ /* 0x000fe200000e0000 */
[----:B------:R-:W-:-:S04]  /*09f0*/  IMAD R11, R11, R6, RZ ;  /* 0x000000060b0b7224 */ /* 0x000fc800078e02ff */
[----:B------:R-:W-:-:S04]  /*0a00*/  VIADD R7, R11, 0x1 ;  /* 0x000000010b077836 */ /* 0x000fc80000000000 */
[----:B------:R-:W-:-:S04]  /*0a10*/  IMAD.WIDE.U32 R6, R7, 0x4, R4 ;  /* 0x0000000407067825 */ /* 0x000fc800078e0004 */
[C-C-:B------:R-:W-:Y:S02]  /*0a20*/  IMAD.WIDE.U32 R2, R11.reuse, 0x4, R4.reuse ;  /* 0x000000040b027825 */ /* 0x140fe400078e0004 */
[----:B------:R-:W2:Y:S02]  /*0a30*/  LDG.E R6, desc[UR6][R6.64] ;  /* 0x0000000606067981 */ /* 0x000ea4000c1e1900 */
[----:B------:R-:W-:Y:S02]  /*0a40*/  VIADD R11, R11, 0x2 ;  /* 0x000000020b0b7836 */ /* 0x000fe40000000000 */
[----:B------:R-:W3:Y:S02]  /*0a50*/  LDG.E R2, desc[UR4][R2.64] ;  /* 0x0000000402027981 */ /* 0x000ee4000c1e1900 */
        /* <DEDUP_REMOVED lines=14> */
[----:B------:R-:W2:Y:S01]  /*0b40*/  F2I.U32.TRUNC.NTZ R9, R9 ;  /* 0x0000000900097305 */ /* 0x000ea2000020f000 */
[----:B------:R-:W-:Y:S01]  /*0b50*/  FSETP.GT.AND P0, PT, R4, 1, PT ;  /* 0x3f8000000400780b */ /* 0x000fe20003f04000 */
[----:B------:R-:W-:-:S05]  /*0b60*/  FMUL R2, R2, 255 ;  /* 0x437f000002027820 */ /* 0x000fca0000400000 */
[----:B------:R-:W-:Y:S01]  /*0b70*/  FSEL R4, R2, 255, !P0 ;  /* 0x437f000002047808 */ /* 0x000fe20004000000 */
[----:B------:R-:W3:Y:S01]  /*0b80*/  F2I.U32.TRUNC.NTZ R0, R0 ;  /* 0x0000000000007305 */ /* 0x000ee2000020f000 */
[----:B--2---:R-:W-:-:S07]  /*0b90*/  IMAD.U32 R3, R9, 0x10000, RZ ;  /* 0x0001000009037824 */ /* 0x004fce00078e00ff */
[----:B------:R-:W2:Y:S01]  /*0ba0*/  F2I.U32.TRUNC.NTZ R5, R4 ;  /* 0x0000000400057305 */ /* 0x000ea2000020f000 */
[----:B------:R-:W-:Y:S01]  /*0bb0*/  LOP3.LUT R3, R3, 0xff0000, RZ, 0xc0, !PT ;  /* 0x00ff000003037812 */ /* 0x000fe200078ec0ff */
[----:B---3--:R-:W-:-:S05]  /*0bc0*/  IMAD.SHL.U32 R2, R0, 0x100, RZ ;  /* 0x0000010000027824 */ /* 0x008fca00078e00ff */
[----:B------:R-:W-:-:S05]  /*0bd0*/  LOP3.LUT R2, R3, 0xff00, R2, 0xf8, !PT ;  /* 0x0000ff0003027812 */ /* 0x000fca00078ef802 */
[----:B--2---:R-:W-:-:S05]  /*0be0*/  IMAD R5, R5, 0x1000000, R2 ;  /* 0x0100000005057824 */ /* 0x004fca00078e0202 */
[----:B------:R2:W-:Y:S01]  /*0bf0*/  STS [R8+0x4], R5 ;  /* 0x0000040508007388 */ /* 0x0005e20000000800 */
[----:B------:R-:W-:Y:S05]  /*0c00*/  BRA `(.L_x_9) ;  /* 0x0000000000a47947 */ /* 0x000fea0003800000 */
.L_x_8:
[----:B------:R-:W-:-:S05]  /*0c10*/  VIADD R7, R7, 0xffffffff ;  /* 0xffffffff07077836 */ /* 0x000fca0000000000 */
[----:B------:R-:W-:-:S13]  /*0c20*/  ISETP.NE.AND P0, PT, R0, R7, PT ;  /* 0x000000070000720c */ /* 0x000fda0003f05270 */
[----:B------:R-:W-:Y:S05]  /*0c30*/  @P0 BRA `(.L_x_9) ;  /* 0x0000000000980947 */ /* 0x000fea0003800000 */
[----:B------:R-:W-:Y:S01]  /*0c40*/  IMAD.IADD R3, R13, 0x1, R2 ;  /* 0x000000010d037824 */ /* 0x000fe200078e0202 */
[C---:B------:R-:W-:Y:S02]  /*0c50*/  R2UR UR6, R20.reuse ;  /* 0x00000000140672ca */ /* 0x040fe400000e0000 */
[----:B------:R-:W-:Y:S01]  /*0c60*/  R2UR UR7, R21 ;  /* 0x00000000150772ca */ /* 0x000fe200000e0000 */
[----:B------:R-:W-:Y:S01]  /*0c70*/  IMAD R9, R3, R6, RZ ;  /* 0x0000000603097224 */ /* 0x000fe200078e02ff */
[----:B------:R-:W-:Y:S02]  /*0c80*/  R2UR UR4, R20 ;  /* 0x00000000140472ca */ /* 0x000fe400000e0000 */
[----:B------:R-:W-:Y:S01]  /*0c90*/  R2UR UR5, R21 ;  /* 0x00000000150572ca */ /* 0x000fe200000e0000 */
        /* <DEDUP_REMOVED lines=31> */
[----:B------:R3:W-:Y:S02]  /*0e90*/  STS [R8+0x4], R5 ;  /* 0x0000040508007388 */ /* 0x0007e40000000800 */
.L_x_9:
[----:B------:R-:W-:Y:S05]  /*0ea0*/  BSYNC.RECONVERGENT B0 ;  /* 0x0000000000007941 */ /* 0x000fea0003800200 */
.L_x_7:
[----:B------:R-:W-:Y:S01]  /*0eb0*/  BAR.SYNC.DEFER_BLOCKING 0x0 ;  /* 0x0000000000007b1d */ /* 0x000fe20000010000 */
[----:B------:R-:W-:Y:S02]  /*0ec0*/  R2UR UR6, R20 ;  /* 0x00000000140672ca */ /* 0x000fe400000e0000 */
[----:B------:R-:W-:-:S03]  /*0ed0*/  R2UR UR7, R21 ;  /* 0x00000000150772ca */ /* 0x000fc600000e0000 */
[----:B------:R-:W4:Y:S01]  /*0ee0*/  LDCU.64 UR4, c[0x0][0x388] ;  /* 0x00007100ff0477ac */ /* 0x000f220008000a00 */
[----:B------:R-:W-:Y:S04]  /*0ef0*/  LDS R3, [R8] ;  /* 0x0000000008037984 */ /* 0x000fe80000000800 */
[----:B------:R-:W5:Y:S04]  /*0f00*/  LDS R2, [R8+0x4] ;  /* 0x0000040008027984 */ /* 0x000f680000000800 */
[----:B------:R-:W0:Y:S01]  /*0f10*/  LDS R0, [R8+0x44] ;  /* 0x0000440008007984 */ /* 0x000e220000000800 */
[----:B-----5:R-:W-:-:S02]  /*0f20*/  IMAD.IADD R2, R2, 0x1, -R3 ;  /* 0x0000000102027824 */ /* 0x020fc400078e0a03 */
[----:B0-----:R-:W-:-:S03]  /*0f30*/  IMAD.IADD R0, R0, 0x1, -R3 ;  /* 0x0000000100007824 */ /* 0x001fc600078e0a03 */
[----:B------:R-:W-:Y:S02]  /*0f40*/  I2FP.F32.U32 R2, R2 ;  /* 0x0000000200027245 */ /* 0x000fe40000201000 */
[----:B------:R-:W-:-:S03]  /*0f50*/  I2FP.F32.U32 R0, R0 ;  /* 0x0000000000007245 */ /* 0x000fc60000201000 */
[----:B------:R-:W-:Y:S01]  /*0f60*/  FMUL R3, R2, R2 ;  /* 0x0000000202037220 */ /* 0x000fe20000400000 */
[----:B----4-:R-:W-:-:S03]  /*0f70*/  IADD3 R2, P1, PT, R13, UR4, RZ ;  /* 0x000000040d027c10 */ /* 0x010fc6000ff3e0ff */
[----:B------:R-:W-:-:S05]  /*0f80*/  FFMA R3, R0, R0, R3 ;  /* 0x0000000000037223 */ /* 0x000fca0000000003 */
[----:B------:R-:W-:Y:S01]  /*0f90*/  FSETP.GT.AND P0, PT, R3, RZ, PT ;  /* 0x000000ff0300720b */ /* 0x000fe20003f04000 */
[----:B------:R-:W-:-:S03]  /*0fa0*/  IMAD.X R3, RZ, RZ, UR5, P1 ;  /* 0x00000005ff037e24 */ /* 0x000fc600088e06ff */
[----:B--23--:R-:W-:-:S05]  /*0fb0*/  SEL R5, RZ, 0xffffffff, !P0 ;  /* 0xffffffffff057807 */ /* 0x00cfca0004000000 */
[----:B------:R0:W-:Y:S01]  /*0fc0*/  STG.E.U8 desc[UR6][R2.64], R5 ;  /* 0x0000000502007986 */ /* 0x0001e2000c101106 */
[----:B------:R-:W-:Y:S05]  /*0fd0*/  BRA `(.L_x_2) ;  /* 0x0000000000587947 */ /* 0x000fea0003800000 */
.L_x_3:
[----:B------:R-:W0:Y:S01]  /*0fe0*/  LDC.64 R2, c[0x0][0x380] ;  /* 0x0000e000ff027b82 */ /* 0x000e220000000a00 */
[C---:B--2---:R-:W-:Y:S01]  /*0ff0*/  R2UR UR6, R20.reuse ;  /* 0x00000000140672ca */ /* 0x044fe200000e0000 */
[----:B------:R-:W-:Y:S01]  /*1000*/  VIADD R7, R15, 0x1 ;  /* 0x000000010f077836 */ /* 0x000fe20000000000 */
[----:B------:R-:W-:Y:S01]  /*1010*/  R2UR UR7, R21 ;  /* 0x00000000150772ca */ /* 0x000fe200000e0000 */
[----:B------:R-:W-:Y:S01]  /*1020*/  VIADD R9, R15, 0x2 ;  /* 0x000000020f097836 */ /* 0x000fe20000000000 */
[C---:B------:R-:W-:Y:S02]  /*1030*/  R2UR UR4, R20.reuse ;  /* 0x00000000140472ca */ /* 0x040fe400000e0000 */
[C---:B------:R-:W-:Y:S02]  /*1040*/  R2UR UR5, R21.reuse ;  /* 0x00000000150572ca */ /* 0x040fe400000e0000 */
[----:B------:R-:W-:Y:S02]  /*1050*/  R2UR UR8, R20 ;  /* 0x00000000140872ca */ /* 0x000fe400000e0000 */
[----:B------:R-:W-:Y:S01]  /*1060*/  R2UR UR9, R21 ;  /* 0x00000000150972ca */ /* 0x000fe200000e0000 */
[----:B0-----:R-:W-:-:S04]  /*1070*/  IMAD.WIDE.U32 R6, R7, 0x4, R2 ;  /* 0x0000000407067825 */ /* 0x001fc800078e0002 */
[--C-:B------:R-:W-:Y:S02]  /*1080*/  IMAD.WIDE.U32 R4, R15, 0x4, R2.reuse ;  /* 0x000000040f047825 */ /* 0x100fe400078e0002 */
[----:B------:R-:W2:Y:S02]  /*1090*/  LDG.E R7, desc[UR6][R6.64] ;  /* 0x0000000606077981 */ /* 0x000ea4000c1e1900 */
[----:B------:R-:W-:Y:S02]  /*10a0*/  IMAD.WIDE.U32 R2, R9, 0x4, R2 ;  /* 0x0000000409027825 */ /* 0x000fe400078e0002 */
[----:B------:R-:W2:Y:S01]  /*10b0*/  LDG.E R4, desc[UR4][R4.64] ;  /* 0x0000000404047981 */ /* 0x000ea2000c1e1900 */
[----:B------:R-:W0:Y:S03]  /*10c0*/  LDCU.64 UR4, c[0x0][0x388] ;  /* 0x00007100ff0477ac */ /* 0x000e260008000a00 */
[----:B------:R-:W3:Y:S01]  /*10d0*/  LDG.E R3, desc[UR8][R2.64] ;  /* 0x0000000802037981 */ /* 0x000ee2000c1e1900 */
[----:B0-----:R-:W-:-:S05]  /*10e0*/  IADD3 R8, P1, PT, R13, UR4, RZ ;  /* 0x000000040d087c10 */ /* 0x001fca000ff3e0ff */
[----:B------:R-:W-:Y:S02]  /*10f0*/  IMAD.X R9, RZ, RZ, UR5, P1 ;  /* 0x00000005ff097e24 */ /* 0x000fe400088e06ff */
[----:B--2---:R-:W-:-:S05]  /*1100*/  FADD R0, R4, R7 ;  /* 0x0000000704007221 */ /* 0x004fca0000000000 */
[----:B---3--:R-:W-:-:S04]  /*1110*/  FSETP.GT.AND P0, PT, R0, -R3, PT ;  /* 0x800000030000720b */ /* 0x008fc80003f04000 */
[----:B------:R-:W-:-:S05]  /*1120*/  SEL R11, RZ, 0x1, !P0 ;  /* 0x00000001ff0b7807 */ /* 0x000fca0004000000 */
[----:B------:R2:W-:Y:S04]  /*1130*/  STG.E.U8 desc[UR6][R8.64], R11 ;  /* 0x0000000b08007986 */ /* 0x0005e8000c101106 */
.L_x_2:
[----:B------:R-:W-:Y:S05]  /*1140*/  WARPSYNC.ALL ;  /* 0x0000000000007948 */ /* 0x000fea0003800000 */
[----:B------:R-:W-:Y:S06]  /*1150*/  BAR.SYNC.DEFER_BLOCKING 0x0 ;  /* 0x0000000000007b1d */ /* 0x000fec0000010000 */
[----:B------:R-:W-:Y:S05]  /*1160*/  EXIT ;  /* 0x000000000000794d */ /* 0x000fea0003800000 */
.L_x_10:
        /* <DEDUP_REMOVED lines=9> */
.L_x_12:


//--------------------- .nv.shared.reserved.0     --------------------------
	.section	.nv.shared.reserved.0,"aw",@nobits
	.weak		__nv_reservedSMEM_offset_0_alias
	.size		__nv_reservedSMEM_offset_0_alias, 0, 64
	.other		__nv_reservedSMEM_offset_0_alias,@"STO_CUDA_RESERVED_SHARED STV_DEFAULT"
__nv_reservedSMEM_offset_0_alias:
	.zero		0
	.zero		64


//--------------------- .nv.shared._Z22gpuGetGradAndOrientAngPKfPhiiib --------------------------
	.section	.nv.shared._Z22gpuGetGradAndOrientAngPKfPhiiib,"aw",@nobits
	.sectionflags	@""
	.align	4
.nv.shared._Z22gpuGetGradAndOrientAngPKfPhiiib:
	.zero		2112


//--------------------- .nv.constant0._Z16gpuOverlayLayersP6float4Phii --------------------------
	.section	.nv.constant0._Z16gpuOverlayLayersP6float4Phii,"a",@progbits
	.sectionflags	@""
	.align	4
.nv.constant0._Z16gpuOverlayLayersP6float4Phii:
	.zero		920


//--------------------- .nv.constant0._Z22gpuGetGradAndOrientAngPKfPhiiib --------------------------
	.section	.nv.constant0._Z22gpuGetGradAndOrientAngPKfPhiiib,"a",@progbits
	.sectionflags	@""
	.align	4
.nv.constant0._Z22gpuGetGradAndOrientAngPKfPhiiib:
	.zero		925


//--------------------- SYMBOLS --------------------------

	.type		.nv.reservedSmem.offset0,@object
	.size		.nv.reservedSmem.offset0,0x4
	.type		.nv.reservedSmem.cap,@object
	.size		.nv.reservedSmem.cap,0x4
